	.headerflags	@"EF_CUDA_TEXMODE_UNIFIED EF_CUDA_64BIT_ADDRESS EF_CUDA_ACCELERATORS EF_CUDA_SM90 EF_CUDA_VIRTUAL_SM(EF_CUDA_SM90)"
	.elftype	@"ET_EXEC"


//--------------------- .nv.info                  --------------------------
	.section	.nv.info,"",@"SHT_CUDA_INFO"
	.align	4


	//----- nvinfo : EIATTR_REGCOUNT
	.align		4
        /*0000*/ 	.byte	0x04, 0x2f
        /*0002*/ 	.short	(.L_3 - .L_2)
	.align		4
.L_2:
        /*0004*/ 	.word	index@(triton_poi_fused__native_batch_norm_legit_no_training_convolution_maximum_0)
        /*0008*/ 	.word	0x00000019


	//----- nvinfo : EIATTR_MIN_STACK_SIZE
	.align		4
.L_3:
        /*000c*/ 	.byte	0x04, 0x12
        /*000e*/ 	.short	(.L_5 - .L_4)
	.align		4
.L_4:
        /*0010*/ 	.word	index@(triton_poi_fused__native_batch_norm_legit_no_training_convolution_maximum_0)
        /*0014*/ 	.word	0x00000000


	//----- nvinfo : EIATTR_FRAME_SIZE
	.align		4
.L_5:
        /*0018*/ 	.byte	0x04, 0x11
        /*001a*/ 	.short	(.L_7 - .L_6)
	.align		4
.L_6:
        /*001c*/ 	.word	index@(triton_poi_fused__native_batch_norm_legit_no_training_convolution_maximum_0)
        /*0020*/ 	.word	0x00000000


	//----- nvinfo : EIATTR_MIN_STACK_SIZE
	.align		4
.L_7:
        /*0024*/ 	.byte	0x04, 0x12
        /*0026*/ 	.short	(.L_9 - .L_8)
	.align		4
.L_8:
        /*0028*/ 	.word	index@(triton_poi_fused__native_batch_norm_legit_no_training_convolution_maximum_0)
        /*002c*/ 	.word	0x00000000
.L_9:


//--------------------- .nv.info.triton_poi_fused__native_batch_norm_legit_no_training_convolution_maximum_0 --------------------------
	.section	.nv.info.triton_poi_fused__native_batch_norm_legit_no_training_convolution_maximum_0,"",@"SHT_CUDA_INFO"
	.sectionflags	@""
	.align	4


	//----- nvinfo : EIATTR_CUDA_API_VERSION
	.align		4
        /*0000*/ 	.byte	0x04, 0x37
        /*0002*/ 	.short	(.L_11 - .L_10)
.L_10:
        /*0004*/ 	.word	0x0000007c


	//----- nvinfo : EIATTR_KPARAM_INFO
	.align		4
.L_11:
        /*0008*/ 	.byte	0x04, 0x17
        /*000a*/ 	.short	(.L_13 - .L_12)
.L_12:
        /*000c*/ 	.word	0x00000000
        /*0010*/ 	.short	0x0008
        /*0012*/ 	.short	0x0040
        /*0014*/ 	.byte	0x00, 0xf0, 0x11, 0x00


	//----- nvinfo : EIATTR_KPARAM_INFO
	.align		4
.L_13:
        /*0018*/ 	.byte	0x04, 0x17
        /*001a*/ 	.short	(.L_15 - .L_14)
.L_14:
        /*001c*/ 	.word	0x00000000
        /*0020*/ 	.short	0x0007
        /*0022*/ 	.short	0x0038
        /*0024*/ 	.byte	0x00, 0xf4, 0x21, 0x00


	//----- nvinfo : EIATTR_KPARAM_INFO
	.align		4
.L_15:
        /*0028*/ 	.byte	0x04, 0x17
        /*002a*/ 	.short	(.L_17 - .L_16)
.L_16:
        /*002c*/ 	.word	0x00000000
        /*0030*/ 	.short	0x0006
        /*0032*/ 	.short	0x0030
        /*0034*/ 	.byte	0x00, 0xf4, 0x21, 0x00


	//----- nvinfo : EIATTR_KPARAM_INFO
	.align		4
.L_17:
        /*0038*/ 	.byte	0x04, 0x17
        /*003a*/ 	.short	(.L_19 - .L_18)
.L_18:
        /*003c*/ 	.word	0x00000000
        /*0040*/ 	.short	0x0005
        /*0042*/ 	.short	0x0028
        /*0044*/ 	.byte	0x00, 0xf4, 0x21, 0x00


	//----- nvinfo : EIATTR_KPARAM_INFO
	.align		4
.L_19:
        /*0048*/ 	.byte	0x04, 0x17
        /*004a*/ 	.short	(.L_21 - .L_20)
.L_20:
        /*004c*/ 	.word	0x00000000
        /*0050*/ 	.short	0x0004
        /*0052*/ 	.short	0x0020
        /*0054*/ 	.byte	0x00, 0xf4, 0x21, 0x00


	//----- nvinfo : EIATTR_KPARAM_INFO
	.align		4
.L_21:
        /*0058*/ 	.byte	0x04, 0x17
        /*005a*/ 	.short	(.L_23 - .L_22)
.L_22:
        /*005c*/ 	.word	0x00000000
        /*0060*/ 	.short	0x0003
        /*0062*/ 	.short	0x0018
        /*0064*/ 	.byte	0x00, 0xf4, 0x21, 0x00


	//----- nvinfo : EIATTR_KPARAM_INFO
	.align		4
.L_23:
        /*0068*/ 	.byte	0x04, 0x17
        /*006a*/ 	.short	(.L_25 - .L_24)
.L_24:
        /*006c*/ 	.word	0x00000000
        /*0070*/ 	.short	0x0002
        /*0072*/ 	.short	0x0010
        /*0074*/ 	.byte	0x00, 0xf4, 0x21, 0x00


	//----- nvinfo : EIATTR_KPARAM_INFO
	.align		4
.L_25:
        /*0078*/ 	.byte	0x04, 0x17
        /*007a*/ 	.short	(.L_27 - .L_26)
.L_26:
        /*007c*/ 	.word	0x00000000
        /*0080*/ 	.short	0x0001
        /*0082*/ 	.short	0x0008
        /*0084*/ 	.byte	0x00, 0xf4, 0x21, 0x00


	//----- nvinfo : EIATTR_KPARAM_INFO
	.align		4
.L_27:
        /*0088*/ 	.byte	0x04, 0x17
        /*008a*/ 	.short	(.L_29 - .L_28)
.L_28:
        /*008c*/ 	.word	0x00000000
        /*0090*/ 	.short	0x0000
        /*0092*/ 	.short	0x0000
        /*0094*/ 	.byte	0x00, 0xf4, 0x21, 0x00


	//----- nvinfo : EIATTR_SPARSE_MMA_MASK
	.align		4
.L_29:
        /*0098*/ 	.byte	0x03, 0x50
        /*009a*/ 	.short	0x0000


	//----- nvinfo : EIATTR_MAXREG_COUNT
	.align		4
        /*009c*/ 	.byte	0x03, 0x1b
        /*009e*/ 	.short	0x00ff


	//----- nvinfo : EIATTR_EXIT_INSTR_OFFSETS
	.align		4
        /*00a0*/ 	.byte	0x04, 0x1c
        /*00a2*/ 	.short	(.L_31 - .L_30)


	//   ....[0]....
.L_30:
        /*00a4*/ 	.word	0x000003d0


	//   ....[1]....
        /*00a8*/ 	.word	0x000003f0


	//----- nvinfo : EIATTR_REQNTID
	.align		4
.L_31:
        /*00ac*/ 	.byte	0x04, 0x10
        /*00ae*/ 	.short	(.L_33 - .L_32)
.L_32:
        /*00b0*/ 	.word	0x00000080
        /*00b4*/ 	.word	0x00000001
        /*00b8*/ 	.word	0x00000001


	//----- nvinfo : EIATTR_CBANK_PARAM_SIZE
	.align		4
.L_33:
        /*00bc*/ 	.byte	0x03, 0x19
        /*00be*/ 	.short	0x0044


	//----- nvinfo : EIATTR_PARAM_CBANK
	.align		4
        /*00c0*/ 	.byte	0x04, 0x0a
        /*00c2*/ 	.short	(.L_35 - .L_34)
	.align		4
.L_34:
        /*00c4*/ 	.word	index@(.nv.constant0.triton_poi_fused__native_batch_norm_legit_no_training_convolution_maximum_0)
        /*00c8*/ 	.short	0x0210
        /*00ca*/ 	.short	0x0044


	//----- nvinfo : EIATTR_SW_WAR
	.align		4
.L_35:
        /*00cc*/ 	.byte	0x04, 0x36
        /*00ce*/ 	.short	(.L_37 - .L_36)
.L_36:
        /*00d0*/ 	.word	0x00000008
.L_37:


//--------------------- .nv.callgraph             --------------------------
	.section	.nv.callgraph,"",@"SHT_CUDA_CALLGRAPH"
	.align	4
	.sectionentsize	8
	.align		4
        /*0000*/ 	.word	0x00000000
	.align		4
        /*0004*/ 	.word	0xffffffff
	.align		4
        /*0008*/ 	.word	0x00000000
	.align		4
        /*000c*/ 	.word	0xfffffffe
	.align		4
        /*0010*/ 	.word	0x00000000
	.align		4
        /*0014*/ 	.word	0xfffffffd
	.align		4
        /*0018*/ 	.word	0x00000000
	.align		4
        /*001c*/ 	.word	0xfffffffc


//--------------------- .nv.constant4             --------------------------
	.section	.nv.constant4,"a",@progbits
	.align	8
	.align		8
.nv.constant4:
        /*0000*/ 	.dword	_$_str
	.align		8
        /*0008*/ 	.dword	_$_str_$_2


//--------------------- .text.triton_poi_fused__native_batch_norm_legit_no_training_convolution_maximum_0 --------------------------
	.section	.text.triton_poi_fused__native_batch_norm_legit_no_training_convolution_maximum_0,"ax",@progbits
	.align	128
        .global         triton_poi_fused__native_batch_norm_legit_no_training_convolution_maximum_0
        .type           triton_poi_fused__native_batch_norm_legit_no_training_convolution_maximum_0,@function
        .size           triton_poi_fused__native_batch_norm_legit_no_training_convolution_maximum_0,(.L_x_1 - triton_poi_fused__native_batch_norm_legit_no_training_convolution_maximum_0)
        .other          triton_poi_fused__native_batch_norm_legit_no_training_convolution_maximum_0,@"STO_CUDA_ENTRY STV_DEFAULT"
triton_poi_fused__native_batch_norm_legit_no_training_convolution_maximum_0:
.text.triton_poi_fused__native_batch_norm_legit_no_training_convolution_maximum_0:
[----:B------:R-:W0:Y:S01]  /*0000*/  LDC R1, c[0x0][0x28] ;  /* 0x00000a00ff017b82 */ /* 0x000e220000000800 */
[----:B------:R-:W1:Y:S07]  /*0010*/  S2R R0, SR_TID.X ;  /* 0x0000000000007919 */ /* 0x000e6e0000002100 */
[----:B------:R-:W2:Y:S01]  /*0020*/  LDC.64 R14, c[0x0][0x230] ;  /* 0x00008c00ff0e7b82 */ /* 0x000ea20000000a00 */
[----:B------:R-:W-:Y:S01]  /*0030*/  CS2R R8, SRZ ;  /* 0x0000000000087805 */ /* 0x000fe2000001ff00 */
[----:B------:R-:W-:Y:S01]  /*0040*/  ULDC.64 UR4, c[0x0][0x208] ;  /* 0x0000820000047ab9 */ /* 0x000fe20000000a00 */
[----:B------:R-:W3:Y:S05]  /*0050*/  S2R R3, SR_CTAID.X ;  /* 0x0000000000037919 */ /* 0x000eea0000002500 */
[----:B------:R-:W4:Y:S08]  /*0060*/  LDC.64 R16, c[0x0][0x218] ;  /* 0x00008600ff107b82 */ /* 0x000f300000000a00 */
[----:B------:R-:W5:Y:S08]  /*0070*/  LDC.64 R18, c[0x0][0x228] ;  /* 0x00008a00ff127b82 */ /* 0x000f700000000a00 */
[----:B------:R-:W4:Y:S01]  /*0080*/  LDC.64 R10, c[0x0][0x220] ;  /* 0x00008800ff0a7b82 */ /* 0x000f220000000a00 */
[----:B-1----:R-:W-:-:S07]  /*0090*/  LOP3.LUT R0, R0, 0x7f, RZ, 0xc0, !PT ;  /* 0x0000007f00007812 */ /* 0x002fce00078ec0ff */
[----:B------:R-:W1:Y:S01]  /*00a0*/  LDC.64 R6, c[0x0][0x238] ;  /* 0x00008e00ff067b82 */ /* 0x000e620000000a00 */
[----:B---3--:R-:W-:Y:S02]  /*00b0*/  SHF.R.S32.HI R2, RZ, 0x18, R3 ;  /* 0x00000018ff027819 */ /* 0x008fe40000011403 */
[----:B------:R-:W-:Y:S02]  /*00c0*/  LEA R0, R3, R0, 0x7 ;  /* 0x0000000003007211 */ /* 0x000fe400078e38ff */
[----:B------:R-:W-:-:S03]  /*00d0*/  SGXT R3, R2, 0x1 ;  /* 0x000000010203781a */ /* 0x000fc60000000200 */
[----:B------:R-:W3:Y:S01]  /*00e0*/  LDC.64 R4, c[0x0][0x240] ;  /* 0x00009000ff047b82 */ /* 0x000ee20000000a00 */
[----:B------:R-:W-:Y:S02]  /*00f0*/  ISETP.GE.AND P0, PT, R0, 0x100, PT ;  /* 0x000001000000780c */ /* 0x000fe40003f06270 */
[----:B------:R-:W-:-:S04]  /*0100*/  LEA.HI R3, R3, R0, RZ, 0x4 ;  /* 0x0000000003037211 */ /* 0x000fc800078f20ff */
[----:B------:R-:W-:-:S04]  /*0110*/  SHF.R.S32.HI R3, RZ, 0x4, R3 ;  /* 0x00000004ff037819 */ /* 0x000fc80000011403 */
[----:B------:R-:W-:-:S04]  /*0120*/  LEA.HI R2, R3, R3, RZ, 0x2 ;  /* 0x0000000303027211 */ /* 0x000fc800078f10ff */
[----:B------:R-:W-:-:S04]  /*0130*/  LOP3.LUT R2, R2, 0xfffffffc, RZ, 0xc0, !PT ;  /* 0xfffffffc02027812 */ /* 0x000fc800078ec0ff */
[----:B------:R-:W-:Y:S02]  /*0140*/  IADD3 R13, R3, -R2, RZ ;  /* 0x80000002030d7210 */ /* 0x000fe40007ffe0ff */
[----:B------:R-:W1:Y:S03]  /*0150*/  LDC.64 R2, c[0x0][0x210] ;  /* 0x00008400ff027b82 */ /* 0x000e660000000a00 */
[----:B--2---:R-:W-:-:S05]  /*0160*/  IMAD.WIDE R14, R13, 0x4, R14 ;  /* 0x000000040d0e7825 */ /* 0x004fca00078e020e */
[----:B------:R2:W3:Y:S01]  /*0170*/  @!P0 LDG.E.EL R8, desc[UR4][R14.64] ;  /* 0x000000040e088981 */ /* 0x0004e2000c2e1900 */
[----:B------:R-:W-:Y:S01]  /*0180*/  HFMA2.MMA R12, -RZ, RZ, 0, 0 ;  /* 0x00000000ff0c7435 */ /* 0x000fe200000001ff */
[----:B----4-:R-:W-:-:S04]  /*0190*/  IMAD.WIDE R16, R13, 0x4, R16 ;  /* 0x000000040d107825 */ /* 0x010fc800078e0210 */
[----:B-----5:R-:W-:Y:S01]  /*01a0*/  IMAD.WIDE R18, R13, 0x4, R18 ;  /* 0x000000040d127825 */ /* 0x020fe200078e0212 */
[----:B------:R4:W5:Y:S01]  /*01b0*/  @!P0 LDG.E.EL R9, desc[UR4][R16.64] ;  /* 0x0000000410098981 */ /* 0x000962000c2e1900 */
[----:B--2---:R-:W-:Y:S02]  /*01c0*/  CS2R R14, SRZ ;  /* 0x00000000000e7805 */ /* 0x004fe4000001ff00 */
[----:B01----:R-:W-:-:S04]  /*01d0*/  IMAD.WIDE R2, R0, 0x4, R2 ;  /* 0x0000000400027825 */ /* 0x003fc800078e0202 */
[----:B------:R-:W2:Y:S04]  /*01e0*/  @!P0 LDG.E.EL R14, desc[UR4][R18.64] ;  /* 0x00000004120e8981 */ /* 0x000ea8000c2e1900 */
[----:B------:R-:W5:Y:S01]  /*01f0*/  @!P0 LDG.E R12, desc[UR4][R2.64] ;  /* 0x00000004020c8981 */ /* 0x000f62000c1e1900 */
[----:B------:R-:W-:Y:S01]  /*0200*/  IMAD.WIDE R10, R0, 0x4, R10 ;  /* 0x00000004000a7825 */ /* 0x000fe200078e020a */
[----:B------:R-:W-:-:S03]  /*0210*/  MOV R22, RZ ;  /* 0x000000ff00167202 */ /* 0x000fc60000000f00 */
[C---:B------:R-:W-:Y:S01]  /*0220*/  IMAD.WIDE R6, R13.reuse, 0x4, R6 ;  /* 0x000000040d067825 */ /* 0x040fe200078e0206 */
[----:B------:R0:W2:Y:S03]  /*0230*/  @!P0 LDG.E R15, desc[UR4][R10.64] ;  /* 0x000000040a0f8981 */ /* 0x0000a6000c1e1900 */
[----:B---3--:R-:W-:-:S04]  /*0240*/  IMAD.WIDE R20, R13, 0x4, R4 ;  /* 0x000000040d147825 */ /* 0x008fc800078e0204 */
[----:B------:R-:W-:Y:S01]  /*0250*/  IMAD.MOV.U32 R13, RZ, RZ, RZ ;  /* 0x000000ffff0d7224 */ /* 0x000fe200078e00ff */
[----:B------:R-:W3:Y:S05]  /*0260*/  @!P0 LDG.E.EL R22, desc[UR4][R20.64] ;  /* 0x0000000414168981 */ /* 0x000eea000c2e1900 */
[----:B------:R-:W3:Y:S01]  /*0270*/  @!P0 LDG.E.EL R13, desc[UR4][R6.64] ;  /* 0x00000004060d8981 */ /* 0x000ee2000c2e1900 */
[----:B------:R-:W-:Y:S02]  /*0280*/  IMAD.MOV.U32 R4, RZ, RZ, 0x3e800000 ;  /* 0x3e800000ff047424 */ /* 0x000fe400078e00ff */
[----:B------:R-:W-:-:S04]  /*0290*/  FADD R8, R8, 9.9999997473787516356e-06 ;  /* 0x3727c5ac08087421 */ /* 0x000fc80000000000 */
[----:B----4-:R-:W1:Y:S02]  /*02a0*/  MUFU.SQRT R16, R8 ;  /* 0x0000000800107308 */ /* 0x010e640000002000 */
[C---:B-1----:R-:W-:Y:S02]  /*02b0*/  FSETP.GT.AND P1, PT, R16.reuse, 8.50705917302346158658e+37, PT ;  /* 0x7e8000001000780b */ /* 0x042fe40003f24000 */
[----:B------:R-:W-:-:S11]  /*02c0*/  FSETP.GEU.AND P2, PT, R16, 1.175494350822287508e-38, PT ;  /* 0x008000001000780b */ /* 0x000fd60003f4e000 */
[----:B------:R-:W-:-:S04]  /*02d0*/  @P1 FMUL R16, R16, 0.25 ;  /* 0x3e80000010101820 */ /* 0x000fc80000400000 */
[----:B------:R-:W-:-:S06]  /*02e0*/  @!P2 FMUL R16, R16, 16777216 ;  /* 0x4b8000001010a820 */ /* 0x000fcc0000400000 */
[----:B------:R-:W1:Y:S01]  /*02f0*/  MUFU.RCP R16, R16 ;  /* 0x0000001000107308 */ /* 0x000e620000001000 */
[----:B0-----:R-:W-:Y:S02]  /*0300*/  FSEL R11, R4, 1, P1 ;  /* 0x3f800000040b7808 */ /* 0x001fe40000800000 */
[----:B------:R-:W0:Y:S01]  /*0310*/  LDC.64 R4, c[0x0][0x248] ;  /* 0x00009200ff047b82 */ /* 0x000e220000000a00 */
[----:B-----5:R-:W-:Y:S02]  /*0320*/  FADD R9, R9, R12 ;  /* 0x0000000c09097221 */ /* 0x020fe40000000000 */
[----:B------:R-:W-:Y:S02]  /*0330*/  @!P2 FMUL R11, R11, 16777216 ;  /* 0x4b8000000b0ba820 */ /* 0x000fe40000400000 */
[----:B--2---:R-:W-:Y:S01]  /*0340*/  FADD R14, R9, -R14 ;  /* 0x8000000e090e7221 */ /* 0x004fe20000000000 */
[----:B------:R-:W-:Y:S01]  /*0350*/  FSETP.NAN.AND P2, PT, R15, R15, PT ;  /* 0x0000000f0f00720b */ /* 0x000fe20003f48000 */
[----:B-1----:R-:W-:-:S04]  /*0360*/  FMUL R11, R16, R11 ;  /* 0x0000000b100b7220 */ /* 0x002fc80000400000 */
[----:B------:R-:W-:-:S04]  /*0370*/  FMUL R11, R14, R11 ;  /* 0x0000000b0e0b7220 */ /* 0x000fc80000400000 */
[----:B---3--:R-:W-:Y:S01]  /*0380*/  FFMA R22, R11, R13, R22 ;  /* 0x0000000d0b167223 */ /* 0x008fe20000000016 */
[----:B------:R1:W-:Y:S04]  /*0390*/  @!P0 STG.E desc[UR4][R2.64], R9 ;  /* 0x0000000902008986 */ /* 0x0003e8000c101904 */
[----:B------:R-:W-:Y:S01]  /*03a0*/  FSETP.GEU.AND P1, PT, R22, R15, PT ;  /* 0x0000000f1600720b */ /* 0x000fe20003f2e000 */
[----:B0-----:R-:W-:-:S03]  /*03b0*/  IMAD.WIDE R4, R0, 0x4, R4 ;  /* 0x0000000400047825 */ /* 0x001fc600078e0204 */
[----:B------:R-:W-:Y:S01]  /*03c0*/  @!P2 SEL R15, R15, R22, !P1 ;  /* 0x000000160f0fa207 */ /* 0x000fe20004800000 */
[----:B------:R-:W-:Y:S08]  /*03d0*/  @P0 EXIT ;  /* 0x000000000000094d */ /* 0x000ff00003800000 */
[----:B------:R-:W-:Y:S01]  /*03e0*/  STG.E desc[UR4][R4.64], R15 ;  /* 0x0000000f04007986 */ /* 0x000fe2000c101904 */
[----:B------:R-:W-:Y:S05]  /*03f0*/  EXIT ;  /* 0x000000000000794d */ /* 0x000fea0003800000 */
.L_x_0:
[----:B------:R-:W-:-:S00]  /*0400*/  BRA `(.L_x_0) ;  /* 0xfffffffc00fc7947 */ /* 0x000fc0000383ffff */
[----:B------:R-:W-:-:S00]  /*0410*/  NOP ;  /* 0x0000000000007918 */ /* 0x000fc00000000000 */
        /* <DEDUP_REMOVED lines=14> */
.L_x_1:


//--------------------- .nv.global.init           --------------------------
	.section	.nv.global.init,"aw",@progbits
.nv.global.init:
	.type		_$_str,@object
	.size		_$_str,(_$_str_$_2 - _$_str)
_$_str:
        /*0000*/ 	.byte	0x5f, 0x5f, 0x43, 0x55, 0x44, 0x41, 0x5f, 0x46, 0x54, 0x5a, 0x00
	.type		_$_str_$_2,@object
	.size		_$_str_$_2,(.L_1 - _$_str_$_2)
_$_str_$_2:
        /*000b*/ 	.byte	0x5f, 0x5f, 0x43, 0x55, 0x44, 0x41, 0x5f, 0x50, 0x52, 0x45, 0x43, 0x5f, 0x53, 0x51, 0x52, 0x54
        /*001b*/ 	.byte	0x00
.L_1:


//--------------------- .nv.constant0.triton_poi_fused__native_batch_norm_legit_no_training_convolution_maximum_0 --------------------------
	.section	.nv.constant0.triton_poi_fused__native_batch_norm_legit_no_training_convolution_maximum_0,"a",@progbits
	.sectionflags	@""
	.align	4
.nv.constant0.triton_poi_fused__native_batch_norm_legit_no_training_convolution_maximum_0:
	.zero		596
